	.headerflags	@"EF_CUDA_TEXMODE_UNIFIED EF_CUDA_64BIT_ADDRESS EF_CUDA_ACCELERATORS EF_CUDA_SM90 EF_CUDA_VIRTUAL_SM(EF_CUDA_SM90)"
	.elftype	@"ET_EXEC"


//--------------------- .nv.info                  --------------------------
	.section	.nv.info,"",@"SHT_CUDA_INFO"
	.align	4


	//----- nvinfo : EIATTR_REGCOUNT
	.align		4
        /*0000*/ 	.byte	0x04, 0x2f
        /*0002*/ 	.short	(.L_1 - .L_0)
	.align		4
.L_0:
        /*0004*/ 	.word	index@(triton_poi_fused_max_pool2d_with_indices_8)
        /*0008*/ 	.word	0x00000016


	//----- nvinfo : EIATTR_MIN_STACK_SIZE
	.align		4
.L_1:
        /*000c*/ 	.byte	0x04, 0x12
        /*000e*/ 	.short	(.L_3 - .L_2)
	.align		4
.L_2:
        /*0010*/ 	.word	index@(triton_poi_fused_max_pool2d_with_indices_8)
        /*0014*/ 	.word	0x00000000


	//----- nvinfo : EIATTR_FRAME_SIZE
	.align		4
.L_3:
        /*0018*/ 	.byte	0x04, 0x11
        /*001a*/ 	.short	(.L_5 - .L_4)
	.align		4
.L_4:
        /*001c*/ 	.word	index@(triton_poi_fused_max_pool2d_with_indices_8)
        /*0020*/ 	.word	0x00000000


	//----- nvinfo : EIATTR_MIN_STACK_SIZE
	.align		4
.L_5:
        /*0024*/ 	.byte	0x04, 0x12
        /*0026*/ 	.short	(.L_7 - .L_6)
	.align		4
.L_6:
        /*0028*/ 	.word	index@(triton_poi_fused_max_pool2d_with_indices_8)
        /*002c*/ 	.word	0x00000000
.L_7:


//--------------------- .nv.info.triton_poi_fused_max_pool2d_with_indices_8 --------------------------
	.section	.nv.info.triton_poi_fused_max_pool2d_with_indices_8,"",@"SHT_CUDA_INFO"
	.sectionflags	@""
	.align	4


	//----- nvinfo : EIATTR_CUDA_API_VERSION
	.align		4
        /*0000*/ 	.byte	0x04, 0x37
        /*0002*/ 	.short	(.L_9 - .L_8)
.L_8:
        /*0004*/ 	.word	0x0000007c


	//----- nvinfo : EIATTR_KPARAM_INFO
	.align		4
.L_9:
        /*0008*/ 	.byte	0x04, 0x17
        /*000a*/ 	.short	(.L_11 - .L_10)
.L_10:
        /*000c*/ 	.word	0x00000000
        /*0010*/ 	.short	0x0003
        /*0012*/ 	.short	0x0018
        /*0014*/ 	.byte	0x00, 0xf0, 0x11, 0x00


	//----- nvinfo : EIATTR_KPARAM_INFO
	.align		4
.L_11:
        /*0018*/ 	.byte	0x04, 0x17
        /*001a*/ 	.short	(.L_13 - .L_12)
.L_12:
        /*001c*/ 	.word	0x00000000
        /*0020*/ 	.short	0x0002
        /*0022*/ 	.short	0x0010
        /*0024*/ 	.byte	0x00, 0xf4, 0x21, 0x00


	//----- nvinfo : EIATTR_KPARAM_INFO
	.align		4
.L_13:
        /*0028*/ 	.byte	0x04, 0x17
        /*002a*/ 	.short	(.L_15 - .L_14)
.L_14:
        /*002c*/ 	.word	0x00000000
        /*0030*/ 	.short	0x0001
        /*0032*/ 	.short	0x0008
        /*0034*/ 	.byte	0x00, 0xf4, 0x21, 0x00


	//----- nvinfo : EIATTR_KPARAM_INFO
	.align		4
.L_15:
        /*0038*/ 	.byte	0x04, 0x17
        /*003a*/ 	.short	(.L_17 - .L_16)
.L_16:
        /*003c*/ 	.word	0x00000000
        /*0040*/ 	.short	0x0000
        /*0042*/ 	.short	0x0000
        /*0044*/ 	.byte	0x00, 0xf4, 0x21, 0x00


	//----- nvinfo : EIATTR_SPARSE_MMA_MASK
	.align		4
.L_17:
        /*0048*/ 	.byte	0x03, 0x50
        /*004a*/ 	.short	0x0000


	//----- nvinfo : EIATTR_MAXREG_COUNT
	.align		4
        /*004c*/ 	.byte	0x03, 0x1b
        /*004e*/ 	.short	0x00ff


	//----- nvinfo : EIATTR_EXIT_INSTR_OFFSETS
	.align		4
        /*0050*/ 	.byte	0x04, 0x1c
        /*0052*/ 	.short	(.L_19 - .L_18)


	//   ....[0]....
.L_18:
        /*0054*/ 	.word	0x00000480


	//----- nvinfo : EIATTR_REQNTID
	.align		4
.L_19:
        /*0058*/ 	.byte	0x04, 0x10
        /*005a*/ 	.short	(.L_21 - .L_20)
.L_20:
        /*005c*/ 	.word	0x00000080
        /*0060*/ 	.word	0x00000001
        /*0064*/ 	.word	0x00000001


	//----- nvinfo : EIATTR_CBANK_PARAM_SIZE
	.align		4
.L_21:
        /*0068*/ 	.byte	0x03, 0x19
        /*006a*/ 	.short	0x001c


	//----- nvinfo : EIATTR_PARAM_CBANK
	.align		4
        /*006c*/ 	.byte	0x04, 0x0a
        /*006e*/ 	.short	(.L_23 - .L_22)
	.align		4
.L_22:
        /*0070*/ 	.word	index@(.nv.constant0.triton_poi_fused_max_pool2d_with_indices_8)
        /*0074*/ 	.short	0x0210
        /*0076*/ 	.short	0x001c


	//----- nvinfo : EIATTR_SW_WAR
	.align		4
.L_23:
        /*0078*/ 	.byte	0x04, 0x36
        /*007a*/ 	.short	(.L_25 - .L_24)
.L_24:
        /*007c*/ 	.word	0x00000008
.L_25:


//--------------------- .nv.callgraph             --------------------------
	.section	.nv.callgraph,"",@"SHT_CUDA_CALLGRAPH"
	.align	4
	.sectionentsize	8
	.align		4
        /*0000*/ 	.word	0x00000000
	.align		4
        /*0004*/ 	.word	0xffffffff
	.align		4
        /*0008*/ 	.word	0x00000000
	.align		4
        /*000c*/ 	.word	0xfffffffe
	.align		4
        /*0010*/ 	.word	0x00000000
	.align		4
        /*0014*/ 	.word	0xfffffffd
	.align		4
        /*0018*/ 	.word	0x00000000
	.align		4
        /*001c*/ 	.word	0xfffffffc


//--------------------- .text.triton_poi_fused_max_pool2d_with_indices_8 --------------------------
	.section	.text.triton_poi_fused_max_pool2d_with_indices_8,"ax",@progbits
	.align	128
        .global         triton_poi_fused_max_pool2d_with_indices_8
        .type           triton_poi_fused_max_pool2d_with_indices_8,@function
        .size           triton_poi_fused_max_pool2d_with_indices_8,(.L_x_1 - triton_poi_fused_max_pool2d_with_indices_8)
        .other          triton_poi_fused_max_pool2d_with_indices_8,@"STO_CUDA_ENTRY STV_DEFAULT"
triton_poi_fused_max_pool2d_with_indices_8:
.text.triton_poi_fused_max_pool2d_with_indices_8:
[----:B------:R-:W-:Y:S01]  /*0000*/  LDC R1, c[0x0][0x28] ;  /* 0x00000a00ff017b82 */ /* 0x000fe20000000800 */
[----:B------:R-:W1:Y:S07]  /*0010*/  S2R R0, SR_TID.X ;  /* 0x0000000000007919 */ /* 0x000e6e0000002100 */
[----:B------:R-:W2:Y:S01]  /*0020*/  LDC.64 R2, c[0x0][0x210] ;  /* 0x00008400ff027b82 */ /* 0x000ea20000000a00 */
[----:B------:R-:W-:Y:S01]  /*0030*/  ULDC.64 UR4, c[0x0][0x208] ;  /* 0x0000820000047ab9 */ /* 0x000fe20000000a00 */
[----:B------:R-:W-:Y:S01]  /*0040*/  ULDC.64 UR6, c[0x0][0x220] ;  /* 0x0000880000067ab9 */ /* 0x000fe20000000a00 */
[----:B------:R-:W3:Y:S01]  /*0050*/  S2R R7, SR_CTAID.X ;  /* 0x0000000000077919 */ /* 0x000ee20000002500 */
[----:B-1----:R-:W-:Y:S01]  /*0060*/  IMAD.SHL.U32 R0, R0, 0x2, RZ ;  /* 0x0000000200007824 */ /* 0x002fe200078e00ff */
[----:B---3--:R-:W-:-:S04]  /*0070*/  SHF.R.S32.HI R9, RZ, 0x17, R7 ;  /* 0x00000017ff097819 */ /* 0x008fc80000011407 */
[----:B------:R-:W-:Y:S02]  /*0080*/  LOP3.LUT R0, R0, 0xfe, RZ, 0xc0, !PT ;  /* 0x000000fe00007812 */ /* 0x000fe400078ec0ff */
[----:B------:R-:W-:-:S03]  /*0090*/  SGXT R9, R9, 0x1 ;  /* 0x000000010909781a */ /* 0x000fc60000000200 */
[----:B------:R-:W-:-:S04]  /*00a0*/  IMAD R0, R7, 0x100, R0 ;  /* 0x0000010007007824 */ /* 0x000fc800078e0200 */
[----:B------:R-:W-:Y:S01]  /*00b0*/  VIADD R4, R0, 0x1 ;  /* 0x0000000100047836 */ /* 0x000fe20000000000 */
[----:B------:R-:W-:-:S04]  /*00c0*/  SHF.R.S32.HI R5, RZ, 0x1f, R0 ;  /* 0x0000001fff057819 */ /* 0x000fc80000011400 */
[----:B------:R-:W-:Y:S02]  /*00d0*/  LEA.HI R5, R5, R0, RZ, 0x3 ;  /* 0x0000000005057211 */ /* 0x000fe400078f18ff */
[----:B------:R-:W-:Y:S02]  /*00e0*/  LEA.HI R9, R9, R4, RZ, 0x3 ;  /* 0x0000000409097211 */ /* 0x000fe400078f18ff */
[C---:B------:R-:W-:Y:S01]  /*00f0*/  LOP3.LUT R7, R5.reuse, 0x7ffffff8, RZ, 0xc0, !PT ;  /* 0x7ffffff805077812 */ /* 0x040fe200078ec0ff */
[----:B------:R-:W-:Y:S01]  /*0100*/  IMAD.SHL.U32 R5, R5, 0x4, RZ ;  /* 0x0000000405057824 */ /* 0x000fe200078e00ff */
[----:B------:R-:W-:-:S03]  /*0110*/  LOP3.LUT R9, R9, 0x7ffffff8, RZ, 0xc0, !PT ;  /* 0x7ffffff809097812 */ /* 0x000fc600078ec0ff */
[----:B------:R-:W-:Y:S01]  /*0120*/  IMAD.IADD R7, R0, 0x1, -R7 ;  /* 0x0000000100077824 */ /* 0x000fe200078e0a07 */
[----:B------:R-:W-:Y:S01]  /*0130*/  LOP3.LUT R5, R5, 0xffffffe0, RZ, 0xc0, !PT ;  /* 0xffffffe005057812 */ /* 0x000fe200078ec0ff */
[----:B------:R-:W-:-:S04]  /*0140*/  IMAD.IADD R4, R4, 0x1, -R9 ;  /* 0x0000000104047824 */ /* 0x000fc800078e0a09 */
[--C-:B------:R-:W-:Y:S02]  /*0150*/  IMAD R15, R7, 0x2, R5.reuse ;  /* 0x00000002070f7824 */ /* 0x100fe400078e0205 */
[----:B------:R-:W-:Y:S02]  /*0160*/  IMAD R17, R4, 0x2, R5 ;  /* 0x0000000204117824 */ /* 0x000fe400078e0205 */
[----:B--2---:R-:W-:-:S04]  /*0170*/  IMAD.WIDE R8, R15, 0x4, R2 ;  /* 0x000000040f087825 */ /* 0x004fc800078e0202 */
[----:B------:R-:W-:Y:S01]  /*0180*/  VIADD R13, R15, 0x10 ;  /* 0x000000100f0d7836 */ /* 0x000fe20000000000 */
[----:B------:R-:W2:Y:S01]  /*0190*/  LDG.E.EL R4, desc[UR4][R8.64] ;  /* 0x0000000408047981 */ /* 0x000ea2000c2e1900 */
[----:B------:R-:W-:-:S03]  /*01a0*/  IMAD.WIDE R10, R17, 0x4, R2 ;  /* 0x00000004110a7825 */ /* 0x000fc600078e0202 */
[----:B------:R1:W2:Y:S01]  /*01b0*/  LDG.E.EL R18, desc[UR4][R8.64+0x4] ;  /* 0x0000040408127981 */ /* 0x0002a2000c2e1900 */
[----:B------:R-:W-:-:S03]  /*01c0*/  IMAD.WIDE R12, R13, 0x4, R2 ;  /* 0x000000040d0c7825 */ /* 0x000fc600078e0202 */
[----:B------:R-:W3:Y:S01]  /*01d0*/  LDG.E.EL R16, desc[UR4][R10.64] ;  /* 0x000000040a107981 */ /* 0x000ee2000c2e1900 */
[----:B------:R-:W-:-:S03]  /*01e0*/  VIADD R7, R17, 0x10 ;  /* 0x0000001011077836 */ /* 0x000fc60000000000 */
[----:B------:R-:W3:Y:S01]  /*01f0*/  LDG.E.EL R19, desc[UR4][R10.64+0x4] ;  /* 0x000004040a137981 */ /* 0x000ee2000c2e1900 */
[----:B------:R-:W-:-:S03]  /*0200*/  IMAD.WIDE R6, R7, 0x4, R2 ;  /* 0x0000000407067825 */ /* 0x000fc600078e0202 */
[----:B------:R4:W5:Y:S01]  /*0210*/  LDG.E.EL R5, desc[UR4][R12.64] ;  /* 0x000000040c057981 */ /* 0x000962000c2e1900 */
[----:B------:R-:W-:-:S03]  /*0220*/  VIADD R15, R15, 0x11 ;  /* 0x000000110f0f7836 */ /* 0x000fc60000000000 */
[----:B------:R-:W5:Y:S01]  /*0230*/  LDG.E.EL R6, desc[UR4][R6.64] ;  /* 0x0000000406067981 */ /* 0x000f62000c2e1900 */
[----:B------:R-:W-:Y:S02]  /*0240*/  VIADD R17, R17, 0x11 ;  /* 0x0000001111117836 */ /* 0x000fe40000000000 */
[--C-:B-1----:R-:W-:Y:S01]  /*0250*/  IMAD.WIDE R8, R15, 0x4, R2.reuse ;  /* 0x000000040f087825 */ /* 0x102fe200078e0202 */
[----:B----4-:R-:W1:Y:S03]  /*0260*/  LDC.64 R12, c[0x0][0x218] ;  /* 0x00008600ff0c7b82 */ /* 0x010e660000000a00 */
[----:B------:R-:W-:Y:S02]  /*0270*/  IMAD.WIDE R14, R17, 0x4, R2 ;  /* 0x00000004110e7825 */ /* 0x000fe400078e0202 */
[----:B------:R1:W4:Y:S04]  /*0280*/  LDG.E.EL R2, desc[UR4][R8.64] ;  /* 0x0000000408027981 */ /* 0x000328000c2e1900 */
[----:B------:R-:W4:Y:S01]  /*0290*/  LDG.E.EL R3, desc[UR4][R14.64] ;  /* 0x000000040e037981 */ /* 0x000f22000c2e1900 */
[----:B-1----:R-:W-:Y:S01]  /*02a0*/  IMAD.WIDE R8, R0, 0x4, R12 ;  /* 0x0000000400087825 */ /* 0x002fe200078e020c */
[----:B--2---:R-:W-:-:S02]  /*02b0*/  FSETP.GT.AND P3, PT, R18, R4, PT ;  /* 0x000000041200720b */ /* 0x004fc40003f64000 */
[----:B------:R-:W-:Y:S02]  /*02c0*/  FSETP.NAN.AND P0, PT, R18, R18, PT ;  /* 0x000000121200720b */ /* 0x000fe40003f08000 */
[----:B---3--:R-:W-:Y:S02]  /*02d0*/  FSETP.GT.AND P2, PT, R19, R16, PT ;  /* 0x000000101300720b */ /* 0x008fe40003f44000 */
[----:B-----5:R-:W-:-:S07]  /*02e0*/  FSETP.NAN.AND P4, PT, R5, R5, PT ;  /* 0x000000050500720b */ /* 0x020fce0003f88000 */
[----:B------:R-:W-:Y:S02]  /*02f0*/  @!P3 SEL R18, R18, R4, P0 ;  /* 0x000000041212b207 */ /* 0x000fe40000000000 */
[----:B------:R-:W-:Y:S02]  /*0300*/  FSETP.NAN.AND P1, PT, R6, R6, PT ;  /* 0x000000060600720b */ /* 0x000fe40003f28000 */
[C---:B------:R-:W-:Y:S02]  /*0310*/  FSETP.NAN.AND P5, PT, R19.reuse, R19, PT ;  /* 0x000000131300720b */ /* 0x040fe40003fa8000 */
[----:B------:R-:W-:Y:S02]  /*0320*/  FSETP.GEU.AND P0, PT, R18, R5, PT ;  /* 0x000000051200720b */ /* 0x000fe40003f0e000 */
[----:B------:R-:W-:Y:S02]  /*0330*/  @!P2 SEL R19, R19, R16, P5 ;  /* 0x000000101313a207 */ /* 0x000fe40002800000 */
[----:B------:R-:W-:-:S02]  /*0340*/  @!P4 SEL R5, R5, R18, !P0 ;  /* 0x000000120505c207 */ /* 0x000fc40004000000 */
[----:B------:R-:W-:Y:S02]  /*0350*/  FSETP.GEU.AND P4, PT, R19, R6, PT ;  /* 0x000000061300720b */ /* 0x000fe40003f8e000 */
[----:B------:R-:W-:Y:S02]  /*0360*/  SEL R4, RZ, 0x1, !P3 ;  /* 0x00000001ff047807 */ /* 0x000fe40005800000 */
[----:B------:R-:W-:Y:S02]  /*0370*/  SEL R7, RZ, 0x1, !P2 ;  /* 0x00000001ff077807 */ /* 0x000fe40005000000 */
[----:B----4-:R-:W-:Y:S02]  /*0380*/  FSETP.NAN.AND P3, PT, R2, R2, PT ;  /* 0x000000020200720b */ /* 0x010fe40003f68000 */
[----:B------:R-:W-:Y:S02]  /*0390*/  FSETP.NAN.AND P2, PT, R3, R3, PT ;  /* 0x000000030300720b */ /* 0x000fe40003f48000 */
[----:B------:R-:W-:-:S02]  /*03a0*/  @!P1 SEL R6, R6, R19, !P4 ;  /* 0x0000001306069207 */ /* 0x000fc40006000000 */
[----:B------:R-:W-:Y:S02]  /*03b0*/  SEL R4, R4, 0x2, P0 ;  /* 0x0000000204047807 */ /* 0x000fe40000000000 */
[----:B------:R-:W-:Y:S02]  /*03c0*/  SEL R7, R7, 0x2, P4 ;  /* 0x0000000207077807 */ /* 0x000fe40002000000 */
[----:B------:R-:W-:Y:S02]  /*03d0*/  FSETP.GEU.AND P1, PT, R5, R2, PT ;  /* 0x000000020500720b */ /* 0x000fe40003f2e000 */
[----:B------:R-:W-:Y:S02]  /*03e0*/  FSETP.GEU.AND P0, PT, R6, R3, PT ;  /* 0x000000030600720b */ /* 0x000fe40003f0e000 */
[----:B------:R-:W-:Y:S02]  /*03f0*/  SEL R4, R4, 0x3, P1 ;  /* 0x0000000304047807 */ /* 0x000fe40000800000 */
[----:B------:R-:W-:-:S02]  /*0400*/  SEL R7, R7, 0x3, P0 ;  /* 0x0000000307077807 */ /* 0x000fc40000000000 */
[----:B------:R-:W-:Y:S02]  /*0410*/  IADD3 R10, P4, R0, UR6, RZ ;  /* 0x00000006000a7c10 */ /* 0x000fe4000ff9e0ff */
[----:B------:R-:W-:Y:S01]  /*0420*/  @!P3 SEL R2, R2, R5, !P1 ;  /* 0x000000050202b207 */ /* 0x000fe20004800000 */
[----:B------:R-:W-:Y:S01]  /*0430*/  IMAD R7, R7, 0x100, R4 ;  /* 0x0000010007077824 */ /* 0x000fe200078e0204 */
[----:B------:R-:W-:Y:S02]  /*0440*/  @!P2 SEL R3, R3, R6, !P0 ;  /* 0x000000060303a207 */ /* 0x000fe40004000000 */
[----:B------:R-:W-:-:S03]  /*0450*/  LEA.HI.X.SX32 R11, R0, UR7, 0x1, P4 ;  /* 0x00000007000b7c11 */ /* 0x000fc6000a0f0eff */
[----:B------:R-:W-:Y:S04]  /*0460*/  STG.E.64 desc[UR4][R8.64], R2 ;  /* 0x0000000208007986 */ /* 0x000fe8000c101b04 */
[----:B------:R-:W-:Y:S01]  /*0470*/  STG.E.U16 desc[UR4][R10.64], R7 ;  /* 0x000000070a007986 */ /* 0x000fe2000c101504 */
[----:B------:R-:W-:Y:S05]  /*0480*/  EXIT ;  /* 0x000000000000794d */ /* 0x000fea0003800000 */
.L_x_0:
[----:B------:R-:W-:-:S00]  /*0490*/  BRA `(.L_x_0) ;  /* 0xfffffffc00fc7947 */ /* 0x000fc0000383ffff */
[----:B------:R-:W-:-:S00]  /*04a0*/  NOP ;  /* 0x0000000000007918 */ /* 0x000fc00000000000 */
        /* <DEDUP_REMOVED lines=13> */
.L_x_1:


//--------------------- .nv.constant0.triton_poi_fused_max_pool2d_with_indices_8 --------------------------
	.section	.nv.constant0.triton_poi_fused_max_pool2d_with_indices_8,"a",@progbits
	.sectionflags	@""
	.align	4
.nv.constant0.triton_poi_fused_max_pool2d_with_indices_8:
	.zero		556
